//
// Generated by NVIDIA NVVM Compiler
//
// Compiler Build ID: CL-36424714
// Cuda compilation tools, release 13.0, V13.0.88
// Based on NVVM 20.0.0
//

.version 9.0
.target sm_100
.address_size 64

	// .globl	_Z20matrix_transpose_rowIfEvPT_S1_ii

.visible .entry _Z20matrix_transpose_rowIfEvPT_S1_ii(
	.param .u64 .ptr .align 1 _Z20matrix_transpose_rowIfEvPT_S1_ii_param_0,
	.param .u64 .ptr .align 1 _Z20matrix_transpose_rowIfEvPT_S1_ii_param_1,
	.param .u32 _Z20matrix_transpose_rowIfEvPT_S1_ii_param_2,
	.param .u32 _Z20matrix_transpose_rowIfEvPT_S1_ii_param_3
)
{
	.reg .pred 	%p<4>;
	.reg .b32 	%r<13>;
	.reg .b32 	%f<2>;
	.reg .b64 	%rd<9>;

	ld.param.u64 	%rd1, [_Z20matrix_transpose_rowIfEvPT_S1_ii_param_0];
	ld.param.u64 	%rd2, [_Z20matrix_transpose_rowIfEvPT_S1_ii_param_1];
	ld.param.u32 	%r3, [_Z20matrix_transpose_rowIfEvPT_S1_ii_param_2];
	ld.param.u32 	%r4, [_Z20matrix_transpose_rowIfEvPT_S1_ii_param_3];
	mov.u32 	%r5, %tid.y;
	mov.u32 	%r6, %ctaid.y;
	mov.u32 	%r7, %ntid.y;
	mad.lo.s32 	%r1, %r6, %r7, %r5;
	mov.u32 	%r8, %tid.x;
	mov.u32 	%r9, %ctaid.x;
	mov.u32 	%r10, %ntid.x;
	mad.lo.s32 	%r2, %r9, %r10, %r8;
	setp.ge.u32 	%p1, %r1, %r3;
	setp.ge.u32 	%p2, %r2, %r4;
	or.pred  	%p3, %p1, %p2;
	@%p3 bra 	$L__BB0_2;
	cvta.to.global.u64 	%rd3, %rd1;
	cvta.to.global.u64 	%rd4, %rd2;
	mad.lo.s32 	%r11, %r4, %r1, %r2;
	mul.wide.u32 	%rd5, %r11, 4;
	add.s64 	%rd6, %rd3, %rd5;
	ld.global.f32 	%f1, [%rd6];
	mad.lo.s32 	%r12, %r3, %r2, %r1;
	mul.wide.u32 	%rd7, %r12, 4;
	add.s64 	%rd8, %rd4, %rd7;
	st.global.f32 	[%rd8], %f1;
$L__BB0_2:
	ret;

}


// ===== COMPILED SASS (sm_100) =====

	.target	sm_100

	.elftype	@"ET_EXEC"


//--------------------- .note.nv.tkinfo           --------------------------
	.section	.note.nv.tkinfo,"",@"SHT_NOTE"
	.sectionflags	@"SHF_NOTE_NV_TKINFO"
	.tkinfo
        /*0018*/ 	.word	0x00000002
        /*0030*/ 	.string	""
        /*0030*/ 	.string	"ptxas"
        /*0030*/ 	.string	"Cuda compilation tools, release 13.0, V13.0.88"
        /*0030*/ 	.string	"Build cuda_13.0.r13.0/compiler.36424714_0"
        /*0030*/ 	.string	"-arch sm_100 -m 64 "



//--------------------- .note.nv.cuinfo           --------------------------
	.section	.note.nv.cuinfo,"",@"SHT_NOTE"
	.sectionflags	@"SHF_NOTE_NV_CUINFO"
        /*0018*/ 	.short	0x0002
        /*001a*/ 	.short	0x0064
        /*001c*/ 	.short	0x0082
	.zero		2


//--------------------- .nv.info                  --------------------------
	.section	.nv.info,"",@"SHT_CUDA_INFO"
	.align	4


	//----- nvinfo : EIATTR_REGCOUNT
	.align		4
        /*0000*/ 	.byte	0x04, 0x2f
        /*0002*/ 	.short	(.L_1 - .L_0)
	.align		4
.L_0:
        /*0004*/ 	.word	index@(_Z20matrix_transpose_rowIfEvPT_S1_ii)
        /*0008*/ 	.word	0x0000000a


	//----- nvinfo : EIATTR_FRAME_SIZE
	.align		4
.L_1:
        /*000c*/ 	.byte	0x04, 0x11
        /*000e*/ 	.short	(.L_3 - .L_2)
	.align		4
.L_2:
        /*0010*/ 	.word	index@(_Z20matrix_transpose_rowIfEvPT_S1_ii)
        /*0014*/ 	.word	0x00000000


	//----- nvinfo : EIATTR_MIN_STACK_SIZE
	.align		4
.L_3:
        /*0018*/ 	.byte	0x04, 0x12
        /*001a*/ 	.short	(.L_5 - .L_4)
	.align		4
.L_4:
        /*001c*/ 	.word	index@(_Z20matrix_transpose_rowIfEvPT_S1_ii)
        /*0020*/ 	.word	0x00000000
.L_5:


//--------------------- .nv.compat                --------------------------
	.section	.nv.compat,"",@"SHT_CUDA_COMPAT_INFO"
	.align	4
        /*0000*/ 	.byte	0x02, 0x09, 0x00, 0x00, 0x02, 0x02, 0x01, 0x00, 0x02, 0x05, 0x05, 0x00, 0x03, 0x07, 0x01, 0x01
        /*0010*/ 	.byte	0x02, 0x03, 0x00, 0x00, 0x02, 0x06, 0x01, 0x00, 0x04, 0x0b, 0x08, 0x00, 0x09, 0x00, 0x00, 0x00
        /*0020*/ 	.byte	0x00, 0x00, 0x00, 0x00


//--------------------- .nv.info._Z20matrix_transpose_rowIfEvPT_S1_ii --------------------------
	.section	.nv.info._Z20matrix_transpose_rowIfEvPT_S1_ii,"",@"SHT_CUDA_INFO"
	.sectionflags	@""
	.align	4


	//----- nvinfo : EIATTR_CUDA_API_VERSION
	.align		4
        /*0000*/ 	.byte	0x04, 0x37
        /*0002*/ 	.short	(.L_7 - .L_6)
.L_6:
        /*0004*/ 	.word	0x00000082


	//----- nvinfo : EIATTR_KPARAM_INFO
	.align		4
.L_7:
        /*0008*/ 	.byte	0x04, 0x17
        /*000a*/ 	.short	(.L_9 - .L_8)
.L_8:
        /*000c*/ 	.word	0x00000000
        /*0010*/ 	.short	0x0003
        /*0012*/ 	.short	0x0014
        /*0014*/ 	.byte	0x00, 0xf0, 0x11, 0x00


	//----- nvinfo : EIATTR_KPARAM_INFO
	.align		4
.L_9:
        /*0018*/ 	.byte	0x04, 0x17
        /*001a*/ 	.short	(.L_11 - .L_10)
.L_10:
        /*001c*/ 	.word	0x00000000
        /*0020*/ 	.short	0x0002
        /*0022*/ 	.short	0x0010
        /*0024*/ 	.byte	0x00, 0xf0, 0x11, 0x00


	//----- nvinfo : EIATTR_KPARAM_INFO
	.align		4
.L_11:
        /*0028*/ 	.byte	0x04, 0x17
        /*002a*/ 	.short	(.L_13 - .L_12)
.L_12:
        /*002c*/ 	.word	0x00000000
        /*0030*/ 	.short	0x0001
        /*0032*/ 	.short	0x0008
        /*0034*/ 	.byte	0x00, 0xf5, 0x21, 0x00


	//----- nvinfo : EIATTR_KPARAM_INFO
	.align		4
.L_13:
        /*0038*/ 	.byte	0x04, 0x17
        /*003a*/ 	.short	(.L_15 - .L_14)
.L_14:
        /*003c*/ 	.word	0x00000000
        /*0040*/ 	.short	0x0000
        /*0042*/ 	.short	0x0000
        /*0044*/ 	.byte	0x00, 0xf5, 0x21, 0x00


	//----- nvinfo : EIATTR_SPARSE_MMA_MASK
	.align		4
.L_15:
        /*0048*/ 	.byte	0x03, 0x50
        /*004a*/ 	.short	0x0000


	//----- nvinfo : EIATTR_MAXREG_COUNT
	.align		4
        /*004c*/ 	.byte	0x03, 0x1b
        /*004e*/ 	.short	0x00ff


	//----- nvinfo : EIATTR_MERCURY_ISA_VERSION
	.align		4
        /*0050*/ 	.byte	0x03, 0x5f
        /*0052*/ 	.short	0x0101


	//----- nvinfo : EIATTR_VRC_CTA_INIT_COUNT
	.align		4
        /*0054*/ 	.byte	0x02, 0x4a
	.zero		1
	.zero		1


	//----- nvinfo : EIATTR_EXIT_INSTR_OFFSETS
	.align		4
        /*0058*/ 	.byte	0x04, 0x1c
        /*005a*/ 	.short	(.L_17 - .L_16)


	//   ....[0]....
.L_16:
        /*005c*/ 	.word	0x000000c0


	//   ....[1]....
        /*0060*/ 	.word	0x00000160


	//----- nvinfo : EIATTR_CBANK_PARAM_SIZE
	.align		4
.L_17:
        /*0064*/ 	.byte	0x03, 0x19
        /*0066*/ 	.short	0x0018


	//----- nvinfo : EIATTR_PARAM_CBANK
	.align		4
        /*0068*/ 	.byte	0x04, 0x0a
        /*006a*/ 	.short	(.L_19 - .L_18)
	.align		4
.L_18:
        /*006c*/ 	.word	index@(.nv.constant0._Z20matrix_transpose_rowIfEvPT_S1_ii)
        /*0070*/ 	.short	0x0380
        /*0072*/ 	.short	0x0018


	//----- nvinfo : EIATTR_SW_WAR
	.align		4
.L_19:
        /*0074*/ 	.byte	0x04, 0x36
        /*0076*/ 	.short	(.L_21 - .L_20)
.L_20:
        /*0078*/ 	.word	0x00000008
.L_21:


//--------------------- .nv.callgraph             --------------------------
	.section	.nv.callgraph,"",@"SHT_CUDA_CALLGRAPH"
	.align	4
	.sectionentsize	8
	.align		4
        /*0000*/ 	.word	0x00000000
	.align		4
        /*0004*/ 	.word	0xffffffff
	.align		4
        /*0008*/ 	.word	0x00000000
	.align		4
        /*000c*/ 	.word	0xfffffffe
	.align		4
        /*0010*/ 	.word	0x00000000
	.align		4
        /*0014*/ 	.word	0xfffffffd
	.align		4
        /*0018*/ 	.word	0x00000000
	.align		4
        /*001c*/ 	.word	0xfffffffc


//--------------------- .text._Z20matrix_transpose_rowIfEvPT_S1_ii --------------------------
	.section	.text._Z20matrix_transpose_rowIfEvPT_S1_ii,"ax",@progbits
	.align	128
        .global         _Z20matrix_transpose_rowIfEvPT_S1_ii
        .type           _Z20matrix_transpose_rowIfEvPT_S1_ii,@function
        .size           _Z20matrix_transpose_rowIfEvPT_S1_ii,(.L_x_1 - _Z20matrix_transpose_rowIfEvPT_S1_ii)
        .other          _Z20matrix_transpose_rowIfEvPT_S1_ii,@"STO_CUDA_ENTRY STV_DEFAULT"
_Z20matrix_transpose_rowIfEvPT_S1_ii:
.text._Z20matrix_transpose_rowIfEvPT_S1_ii:
[----:B------:R-:W-:Y:S01]  /*0000*/  LDC R1, c[0x0][0x37c] ;  /* 0x0000df00ff017b82 */ /* 0x000fe20000000800 */
[----:B------:R-:W0:Y:S07]  /*0010*/  S2R R7, SR_TID.X ;  /* 0x0000000000077919 */ /* 0x000e2e0000002100 */
[----:B------:R-:W1:Y:S01]  /*0020*/  LDC R3, c[0x0][0x364] ;  /* 0x0000d900ff037b82 */ /* 0x000e620000000800 */
[----:B------:R-:W2:Y:S01]  /*0030*/  LDCU.64 UR6, c[0x0][0x390] ;  /* 0x00007200ff0677ac */ /* 0x000ea20008000a00 */
[----:B------:R-:W1:Y:S06]  /*0040*/  S2R R0, SR_TID.Y ;  /* 0x0000000000007919 */ /* 0x000e6c0000002200 */
[----:B------:R-:W0:Y:S08]  /*0050*/  S2UR UR5, SR_CTAID.X ;  /* 0x00000000000579c3 */ /* 0x000e300000002500 */
[----:B------:R-:W0:Y:S08]  /*0060*/  LDC R2, c[0x0][0x360] ;  /* 0x0000d800ff027b82 */ /* 0x000e300000000800 */
[----:B------:R-:W1:Y:S01]  /*0070*/  S2UR UR4, SR_CTAID.Y ;  /* 0x00000000000479c3 */ /* 0x000e620000002600 */
[----:B0-----:R-:W-:-:S05]  /*0080*/  IMAD R7, R2, UR5, R7 ;  /* 0x0000000502077c24 */ /* 0x001fca000f8e0207 */
[----:B--2---:R-:W-:Y:S01]  /*0090*/  ISETP.GE.U32.AND P0, PT, R7, UR7, PT ;  /* 0x0000000707007c0c */ /* 0x004fe2000bf06070 */
[----:B-1----:R-:W-:-:S05]  /*00a0*/  IMAD R0, R3, UR4, R0 ;  /* 0x0000000403007c24 */ /* 0x002fca000f8e0200 */
[----:B------:R-:W-:-:S13]  /*00b0*/  ISETP.GE.U32.OR P0, PT, R0, UR6, P0 ;  /* 0x0000000600007c0c */ /* 0x000fda0008706470 */
[----:B------:R-:W-:Y:S05]  /*00c0*/  @P0 EXIT ;  /* 0x000000000000094d */ /* 0x000fea0003800000 */
[----:B------:R-:W0:Y:S01]  /*00d0*/  LDC.64 R2, c[0x0][0x380] ;  /* 0x0000e000ff027b82 */ /* 0x000e220000000a00 */
[----:B------:R-:W1:Y:S01]  /*00e0*/  LDCU.64 UR4, c[0x0][0x358] ;  /* 0x00006b00ff0477ac */ /* 0x000e620008000a00 */
[----:B------:R-:W-:-:S04]  /*00f0*/  IMAD R5, R0, UR7, R7 ;  /* 0x0000000700057c24 */ /* 0x000fc8000f8e0207 */
[----:B0-----:R-:W-:Y:S02]  /*0100*/  IMAD.WIDE.U32 R2, R5, 0x4, R2 ;  /* 0x0000000405027825 */ /* 0x001fe400078e0002 */
[----:B------:R-:W0:Y:S04]  /*0110*/  LDC.64 R4, c[0x0][0x388] ;  /* 0x0000e200ff047b82 */ /* 0x000e280000000a00 */
[----:B-1----:R-:W2:Y:S01]  /*0120*/  LDG.E R3, desc[UR4][R2.64] ;  /* 0x0000000402037981 */ /* 0x002ea2000c1e1900 */
[----:B------:R-:W-:-:S04]  /*0130*/  IMAD R7, R7, UR6, R0 ;  /* 0x0000000607077c24 */ /* 0x000fc8000f8e0200 */
[----:B0-----:R-:W-:-:S05]  /*0140*/  IMAD.WIDE.U32 R4, R7, 0x4, R4 ;  /* 0x0000000407047825 */ /* 0x001fca00078e0004 */
[----:B--2---:R-:W-:Y:S01]  /*0150*/  STG.E desc[UR4][R4.64], R3 ;  /* 0x0000000304007986 */ /* 0x004fe2000c101904 */
[----:B------:R-:W-:Y:S05]  /*0160*/  EXIT ;  /* 0x000000000000794d */ /* 0x000fea0003800000 */
.L_x_0:
[----:B------:R-:W-:-:S00]  /*0170*/  BRA `(.L_x_0) ;  /* 0xfffffffc00fc7947 */ /* 0x000fc0000383ffff */
[----:B------:R-:W-:-:S00]  /*0180*/  NOP ;  /* 0x0000000000007918 */ /* 0x000fc00000000000 */
[----:B------:R-:W-:-:S00]  /*0190*/  NOP ;  /* 0x0000000000007918 */ /* 0x000fc00000000000 */
[----:B------:R-:W-:-:S00]  /*01a0*/  NOP ;  /* 0x0000000000007918 */ /* 0x000fc00000000000 */
[----:B------:R-:W-:-:S00]  /*01b0*/  NOP ;  /* 0x0000000000007918 */ /* 0x000fc00000000000 */
[----:B------:R-:W-:-:S00]  /*01c0*/  NOP ;  /* 0x0000000000007918 */ /* 0x000fc00000000000 */
[----:B------:R-:W-:-:S00]  /*01d0*/  NOP ;  /* 0x0000000000007918 */ /* 0x000fc00000000000 */
[----:B------:R-:W-:-:S00]  /*01e0*/  NOP ;  /* 0x0000000000007918 */ /* 0x000fc00000000000 */
[----:B------:R-:W-:-:S00]  /*01f0*/  NOP ;  /* 0x0000000000007918 */ /* 0x000fc00000000000 */
.L_x_1:


//--------------------- .nv.shared.reserved.0     --------------------------
	.section	.nv.shared.reserved.0,"aw",@nobits
	.weak		__nv_reservedSMEM_offset_0_alias
	.size		__nv_reservedSMEM_offset_0_alias, 0, 64
	.other		__nv_reservedSMEM_offset_0_alias,@"STO_CUDA_RESERVED_SHARED STV_DEFAULT"
__nv_reservedSMEM_offset_0_alias:
	.zero		0
	.zero		64


//--------------------- .nv.constant0._Z20matrix_transpose_rowIfEvPT_S1_ii --------------------------
	.section	.nv.constant0._Z20matrix_transpose_rowIfEvPT_S1_ii,"a",@progbits
	.sectionflags	@""
	.align	4
.nv.constant0._Z20matrix_transpose_rowIfEvPT_S1_ii:
	.zero		920


//--------------------- SYMBOLS --------------------------

	.type		.nv.reservedSmem.offset0,@object
	.size		.nv.reservedSmem.offset0,0x4
